//
// Generated by NVIDIA NVVM Compiler
//
// Compiler Build ID: CL-36424714
// Cuda compilation tools, release 13.0, V13.0.88
// Based on NVVM 20.0.0
//

.version 9.0
.target sm_100
.address_size 64

	// .globl	_Z19const_test_gpu_smemPjj
// smem_data_gpu has been demoted

.visible .entry _Z19const_test_gpu_smemPjj(
	.param .u64 .ptr .align 1 _Z19const_test_gpu_smemPjj_param_0,
	.param .u32 _Z19const_test_gpu_smemPjj_param_1
)
{
	.reg .pred 	%p<3>;
	.reg .b32 	%r<50>;
	.reg .b64 	%rd<5>;
	// demoted variable
	.shared .align 4 .b8 smem_data_gpu[16384];
	ld.param.u64 	%rd1, [_Z19const_test_gpu_smemPjj_param_0];
	ld.param.u32 	%r4, [_Z19const_test_gpu_smemPjj_param_1];
	mov.u32 	%r5, %tid.x;
	mov.u32 	%r6, %ctaid.x;
	mov.u32 	%r7, %ntid.x;
	mad.lo.s32 	%r1, %r6, %r7, %r5;
	mov.b32 	%r8, 0;
	st.shared.u32 	[smem_data_gpu], %r8;
	setp.ge.u32 	%p1, %r1, %r4;
	@%p1 bra 	$L__BB0_4;
	mov.b32 	%r49, 0;
	mov.u32 	%r12, smem_data_gpu;
$L__BB0_2:
	add.s32 	%r10, %r49, %r1;
	shl.b32 	%r11, %r49, 2;
	add.s32 	%r13, %r12, %r11;
	st.shared.u32 	[%r13+4], %r10;
	add.s32 	%r14, %r10, 1;
	st.shared.u32 	[%r13+8], %r14;
	add.s32 	%r15, %r10, 2;
	st.shared.u32 	[%r13+12], %r15;
	add.s32 	%r16, %r10, 3;
	st.shared.u32 	[%r13+16], %r16;
	add.s32 	%r17, %r10, 4;
	st.shared.u32 	[%r13+20], %r17;
	add.s32 	%r18, %r10, 5;
	st.shared.u32 	[%r13+24], %r18;
	add.s32 	%r19, %r10, 6;
	st.shared.u32 	[%r13+28], %r19;
	add.s32 	%r20, %r10, 7;
	st.shared.u32 	[%r13+32], %r20;
	add.s32 	%r21, %r10, 8;
	st.shared.u32 	[%r13+36], %r21;
	add.s32 	%r22, %r10, 9;
	st.shared.u32 	[%r13+40], %r22;
	add.s32 	%r23, %r10, 10;
	st.shared.u32 	[%r13+44], %r23;
	add.s32 	%r24, %r10, 11;
	st.shared.u32 	[%r13+48], %r24;
	add.s32 	%r25, %r10, 12;
	st.shared.u32 	[%r13+52], %r25;
	add.s32 	%r26, %r10, 13;
	st.shared.u32 	[%r13+56], %r26;
	add.s32 	%r27, %r10, 14;
	st.shared.u32 	[%r13+60], %r27;
	add.s32 	%r28, %r10, 15;
	st.shared.u32 	[%r13+64], %r28;
	add.s32 	%r29, %r10, 16;
	st.shared.u32 	[%r13+68], %r29;
	add.s32 	%r30, %r10, 17;
	st.shared.u32 	[%r13+72], %r30;
	add.s32 	%r31, %r10, 18;
	st.shared.u32 	[%r13+76], %r31;
	add.s32 	%r32, %r10, 19;
	st.shared.u32 	[%r13+80], %r32;
	add.s32 	%r33, %r10, 20;
	st.shared.u32 	[%r13+84], %r33;
	add.s32 	%r34, %r10, 21;
	st.shared.u32 	[%r13+88], %r34;
	add.s32 	%r35, %r10, 22;
	st.shared.u32 	[%r13+92], %r35;
	add.s32 	%r36, %r10, 23;
	st.shared.u32 	[%r13+96], %r36;
	add.s32 	%r37, %r10, 24;
	st.shared.u32 	[%r13+100], %r37;
	add.s32 	%r38, %r10, 25;
	st.shared.u32 	[%r13+104], %r38;
	add.s32 	%r39, %r10, 26;
	st.shared.u32 	[%r13+108], %r39;
	add.s32 	%r40, %r10, 27;
	st.shared.u32 	[%r13+112], %r40;
	add.s32 	%r41, %r10, 28;
	st.shared.u32 	[%r13+116], %r41;
	add.s32 	%r42, %r10, 29;
	st.shared.u32 	[%r13+120], %r42;
	add.s32 	%r43, %r10, 30;
	st.shared.u32 	[%r13+124], %r43;
	add.s32 	%r44, %r10, 31;
	add.s32 	%r49, %r49, 32;
	shl.b32 	%r45, %r49, 2;
	and.b32  	%r46, %r45, 16256;
	add.s32 	%r47, %r12, %r46;
	st.shared.u32 	[%r47], %r44;
	setp.ne.s32 	%p2, %r49, 4096;
	@%p2 bra 	$L__BB0_2;
	ld.shared.u32 	%r48, [smem_data_gpu+16380];
	cvta.to.global.u64 	%rd2, %rd1;
	mul.wide.u32 	%rd3, %r1, 4;
	add.s64 	%rd4, %rd2, %rd3;
	st.global.u32 	[%rd4], %r48;
$L__BB0_4:
	ret;

}


// ===== COMPILED SASS (sm_100) =====

	.target	sm_100

	.elftype	@"ET_EXEC"


//--------------------- .note.nv.tkinfo           --------------------------
	.section	.note.nv.tkinfo,"",@"SHT_NOTE"
	.sectionflags	@"SHF_NOTE_NV_TKINFO"
	.tkinfo
        /*0018*/ 	.word	0x00000002
        /*0030*/ 	.string	""
        /*0030*/ 	.string	"ptxas"
        /*0030*/ 	.string	"Cuda compilation tools, release 13.0, V13.0.88"
        /*0030*/ 	.string	"Build cuda_13.0.r13.0/compiler.36424714_0"
        /*0030*/ 	.string	"-arch sm_100 -m 64 "



//--------------------- .note.nv.cuinfo           --------------------------
	.section	.note.nv.cuinfo,"",@"SHT_NOTE"
	.sectionflags	@"SHF_NOTE_NV_CUINFO"
        /*0018*/ 	.short	0x0002
        /*001a*/ 	.short	0x0064
        /*001c*/ 	.short	0x0082
	.zero		2


//--------------------- .nv.info                  --------------------------
	.section	.nv.info,"",@"SHT_CUDA_INFO"
	.align	4


	//----- nvinfo : EIATTR_REGCOUNT
	.align		4
        /*0000*/ 	.byte	0x04, 0x2f
        /*0002*/ 	.short	(.L_1 - .L_0)
	.align		4
.L_0:
        /*0004*/ 	.word	index@(_Z19const_test_gpu_smemPjj)
        /*0008*/ 	.word	0x0000001e


	//----- nvinfo : EIATTR_FRAME_SIZE
	.align		4
.L_1:
        /*000c*/ 	.byte	0x04, 0x11
        /*000e*/ 	.short	(.L_3 - .L_2)
	.align		4
.L_2:
        /*0010*/ 	.word	index@(_Z19const_test_gpu_smemPjj)
        /*0014*/ 	.word	0x00000000


	//----- nvinfo : EIATTR_MIN_STACK_SIZE
	.align		4
.L_3:
        /*0018*/ 	.byte	0x04, 0x12
        /*001a*/ 	.short	(.L_5 - .L_4)
	.align		4
.L_4:
        /*001c*/ 	.word	index@(_Z19const_test_gpu_smemPjj)
        /*0020*/ 	.word	0x00000000
.L_5:


//--------------------- .nv.compat                --------------------------
	.section	.nv.compat,"",@"SHT_CUDA_COMPAT_INFO"
	.align	4
        /*0000*/ 	.byte	0x02, 0x09, 0x00, 0x00, 0x02, 0x02, 0x01, 0x00, 0x02, 0x05, 0x05, 0x00, 0x03, 0x07, 0x01, 0x01
        /*0010*/ 	.byte	0x02, 0x03, 0x00, 0x00, 0x02, 0x06, 0x01, 0x00, 0x04, 0x0b, 0x08, 0x00, 0x09, 0x00, 0x00, 0x00
        /*0020*/ 	.byte	0x00, 0x00, 0x00, 0x00


//--------------------- .nv.info._Z19const_test_gpu_smemPjj --------------------------
	.section	.nv.info._Z19const_test_gpu_smemPjj,"",@"SHT_CUDA_INFO"
	.sectionflags	@""
	.align	4


	//----- nvinfo : EIATTR_CUDA_API_VERSION
	.align		4
        /*0000*/ 	.byte	0x04, 0x37
        /*0002*/ 	.short	(.L_7 - .L_6)
.L_6:
        /*0004*/ 	.word	0x00000082


	//----- nvinfo : EIATTR_KPARAM_INFO
	.align		4
.L_7:
        /*0008*/ 	.byte	0x04, 0x17
        /*000a*/ 	.short	(.L_9 - .L_8)
.L_8:
        /*000c*/ 	.word	0x00000000
        /*0010*/ 	.short	0x0001
        /*0012*/ 	.short	0x0008
        /*0014*/ 	.byte	0x00, 0xf0, 0x11, 0x00


	//----- nvinfo : EIATTR_KPARAM_INFO
	.align		4
.L_9:
        /*0018*/ 	.byte	0x04, 0x17
        /*001a*/ 	.short	(.L_11 - .L_10)
.L_10:
        /*001c*/ 	.word	0x00000000
        /*0020*/ 	.short	0x0000
        /*0022*/ 	.short	0x0000
        /*0024*/ 	.byte	0x00, 0xf5, 0x21, 0x00


	//----- nvinfo : EIATTR_SPARSE_MMA_MASK
	.align		4
.L_11:
        /*0028*/ 	.byte	0x03, 0x50
        /*002a*/ 	.short	0x0000


	//----- nvinfo : EIATTR_MAXREG_COUNT
	.align		4
        /*002c*/ 	.byte	0x03, 0x1b
        /*002e*/ 	.short	0x00ff


	//----- nvinfo : EIATTR_MERCURY_ISA_VERSION
	.align		4
        /*0030*/ 	.byte	0x03, 0x5f
        /*0032*/ 	.short	0x0101


	//----- nvinfo : EIATTR_VRC_CTA_INIT_COUNT
	.align		4
        /*0034*/ 	.byte	0x02, 0x4a
	.zero		1
	.zero		1


	//----- nvinfo : EIATTR_EXIT_INSTR_OFFSETS
	.align		4
        /*0038*/ 	.byte	0x04, 0x1c
        /*003a*/ 	.short	(.L_13 - .L_12)


	//   ....[0]....
.L_12:
        /*003c*/ 	.word	0x000000b0


	//   ....[1]....
        /*0040*/ 	.word	0x00000430


	//----- nvinfo : EIATTR_CBANK_PARAM_SIZE
	.align		4
.L_13:
        /*0044*/ 	.byte	0x03, 0x19
        /*0046*/ 	.short	0x000c


	//----- nvinfo : EIATTR_PARAM_CBANK
	.align		4
        /*0048*/ 	.byte	0x04, 0x0a
        /*004a*/ 	.short	(.L_15 - .L_14)
	.align		4
.L_14:
        /*004c*/ 	.word	index@(.nv.constant0._Z19const_test_gpu_smemPjj)
        /*0050*/ 	.short	0x0380
        /*0052*/ 	.short	0x000c


	//----- nvinfo : EIATTR_SW_WAR
	.align		4
.L_15:
        /*0054*/ 	.byte	0x04, 0x36
        /*0056*/ 	.short	(.L_17 - .L_16)
.L_16:
        /*0058*/ 	.word	0x00000008
.L_17:


//--------------------- .nv.callgraph             --------------------------
	.section	.nv.callgraph,"",@"SHT_CUDA_CALLGRAPH"
	.align	4
	.sectionentsize	8
	.align		4
        /*0000*/ 	.word	0x00000000
	.align		4
        /*0004*/ 	.word	0xffffffff
	.align		4
        /*0008*/ 	.word	0x00000000
	.align		4
        /*000c*/ 	.word	0xfffffffe
	.align		4
        /*0010*/ 	.word	0x00000000
	.align		4
        /*0014*/ 	.word	0xfffffffd
	.align		4
        /*0018*/ 	.word	0x00000000
	.align		4
        /*001c*/ 	.word	0xfffffffc


//--------------------- .text._Z19const_test_gpu_smemPjj --------------------------
	.section	.text._Z19const_test_gpu_smemPjj,"ax",@progbits
	.align	128
        .global         _Z19const_test_gpu_smemPjj
        .type           _Z19const_test_gpu_smemPjj,@function
        .size           _Z19const_test_gpu_smemPjj,(.L_x_2 - _Z19const_test_gpu_smemPjj)
        .other          _Z19const_test_gpu_smemPjj,@"STO_CUDA_ENTRY STV_DEFAULT"
_Z19const_test_gpu_smemPjj:
.text._Z19const_test_gpu_smemPjj:
[----:B------:R-:W-:Y:S01]  /*0000*/  LDC R1, c[0x0][0x37c] ;  /* 0x0000df00ff017b82 */ /* 0x000fe20000000800 */
[----:B------:R-:W0:Y:S07]  /*0010*/  S2R R25, SR_TID.X ;  /* 0x0000000000197919 */ /* 0x000e2e0000002100 */
[----:B------:R-:W0:Y:S01]  /*0020*/  S2UR UR4, SR_CTAID.X ;  /* 0x00000000000479c3 */ /* 0x000e220000002500 */
[----:B------:R-:W1:Y:S07]  /*0030*/  LDCU UR6, c[0x0][0x388] ;  /* 0x00007100ff0677ac */ /* 0x000e6e0008000800 */
[----:B------:R-:W0:Y:S08]  /*0040*/  LDC R0, c[0x0][0x360] ;  /* 0x0000d800ff007b82 */ /* 0x000e300000000800 */
[----:B------:R-:W2:Y:S01]  /*0050*/  S2UR UR5, SR_CgaCtaId ;  /* 0x00000000000579c3 */ /* 0x000ea20000008800 */
[----:B0-----:R-:W-:Y:S01]  /*0060*/  IMAD R25, R0, UR4, R25 ;  /* 0x0000000400197c24 */ /* 0x001fe2000f8e0219 */
[----:B------:R-:W-:-:S04]  /*0070*/  UMOV UR4, 0x400 ;  /* 0x0000040000047882 */ /* 0x000fc80000000000 */
[----:B-1----:R-:W-:Y:S01]  /*0080*/  ISETP.GE.U32.AND P0, PT, R25, UR6, PT ;  /* 0x0000000619007c0c */ /* 0x002fe2000bf06070 */
[----:B--2---:R-:W-:-:S09]  /*0090*/  ULEA UR4, UR5, UR4, 0x18 ;  /* 0x0000000405047291 */ /* 0x004fd2000f8ec0ff */
[----:B------:R-:W-:Y:S03]  /*00a0*/  STS [UR4], RZ ;  /* 0x000000ffff007988 */ /* 0x000fe60008000804 */
[----:B------:R-:W-:Y:S05]  /*00b0*/  @P0 EXIT ;  /* 0x000000000000094d */ /* 0x000fea0003800000 */
[----:B------:R-:W-:Y:S01]  /*00c0*/  IMAD.MOV.U32 R0, RZ, RZ, RZ ;  /* 0x000000ffff007224 */ /* 0x000fe200078e00ff */
[----:B------:R-:W0:Y:S01]  /*00d0*/  LDCU.64 UR6, c[0x0][0x358] ;  /* 0x00006b00ff0677ac */ /* 0x000e220008000a00 */
[----:B------:R-:W-:-:S05]  /*00e0*/  NOP ;  /* 0x0000000000007918 */ /* 0x000fca0000000000 */
.L_x_0:
[----:B-1----:R-:W-:Y:S02]  /*00f0*/  IADD3 R3, PT, PT, R25, R0, RZ ;  /* 0x0000000019037210 */ /* 0x002fe40007ffe0ff */
[C---:B------:R-:W-:Y:S01]  /*0100*/  LEA R2, R0.reuse, UR4, 0x2 ;  /* 0x0000000400027c11 */ /* 0x040fe2000f8e10ff */
[----:B------:R-:W-:Y:S01]  /*0110*/  VIADD R0, R0, 0x20 ;  /* 0x0000002000007836 */ /* 0x000fe20000000000 */
[C---:B------:R-:W-:Y:S01]  /*0120*/  IADD3 R17, PT, PT, R3.reuse, 0xc, RZ ;  /* 0x0000000c03117810 */ /* 0x040fe20007ffe0ff */
[C---:B------:R-:W-:Y:S01]  /*0130*/  VIADD R16, R3.reuse, 0xb ;  /* 0x0000000b03107836 */ /* 0x040fe20000000000 */
        /* <DEDUP_REMOVED lines=10> */
[----:B------:R1:W-:Y:S01]  /*01e0*/  STS.128 [R2+0x30], R16 ;  /* 0x0000301002007388 */ /* 0x0003e20000000c00 */
[C---:B------:R-:W-:Y:S01]  /*01f0*/  VIADD R20, R3.reuse, 0xf ;  /* 0x0000000f03147836 */ /* 0x040fe20000000000 */
[C---:B------:R-:W-:Y:S01]  /*0200*/  IADD3 R21, PT, PT, R3.reuse, 0x10, RZ ;  /* 0x0000001003157810 */ /* 0x040fe20007ffe0ff */
[C---:B------:R-:W-:Y:S01]  /*0210*/  VIADD R22, R3.reuse, 0x11 ;  /* 0x0000001103167836 */ /* 0x040fe20000000000 */
[----:B------:R2:W-:Y:S01]  /*0220*/  STS.128 [R2+0x10], R8 ;  /* 0x0000100802007388 */ /* 0x0005e20000000c00 */
[C---:B------:R-:W-:Y:S01]  /*0230*/  IADD3 R23, PT, PT, R3.reuse, 0x12, RZ ;  /* 0x0000001203177810 */ /* 0x040fe20007ffe0ff */
[C---:B------:R-:W-:Y:S01]  /*0240*/  VIADD R26, R3.reuse, 0x1 ;  /* 0x00000001031a7836 */ /* 0x040fe20000000000 */
[C---:B------:R-:W-:Y:S01]  /*0250*/  IADD3 R24, PT, PT, R3.reuse, 0x1f, RZ ;  /* 0x0000001f03187810 */ /* 0x040fe20007ffe0ff */
[----:B------:R3:W-:Y:S01]  /*0260*/  STS.128 [R2+0x20], R12 ;  /* 0x0000200c02007388 */ /* 0x0007e20000000c00 */
[C---:B------:R-:W-:Y:S01]  /*0270*/  IADD3 R4, PT, PT, R3.reuse, 0x13, RZ ;  /* 0x0000001303047810 */ /* 0x040fe20007ffe0ff */
[C---:B------:R-:W-:Y:S01]  /*0280*/  VIADD R5, R3.reuse, 0x14 ;  /* 0x0000001403057836 */ /* 0x040fe20000000000 */
[C---:B------:R-:W-:Y:S01]  /*0290*/  IADD3 R6, PT, PT, R3.reuse, 0x15, RZ ;  /* 0x0000001503067810 */ /* 0x040fe20007ffe0ff */
[----:B------:R4:W-:Y:S01]  /*02a0*/  STS [R2+0x4], R3 ;  /* 0x0000040302007388 */ /* 0x0009e20000000800 */
[C---:B------:R-:W-:Y:S01]  /*02b0*/  VIADD R7, R3.reuse, 0x16 ;  /* 0x0000001603077836 */ /* 0x040fe20000000000 */
[C---:B------:R-:W-:Y:S01]  /*02c0*/  ISETP.NE.AND P0, PT, R0.reuse, 0x1000, PT ;  /* 0x000010000000780c */ /* 0x040fe20003f05270 */
[C---:B------:R-:W-:Y:S01]  /*02d0*/  VIADD R27, R3.reuse, 0x2 ;  /* 0x00000002031b7836 */ /* 0x040fe20000000000 */
[----:B-1----:R-:W-:Y:S01]  /*02e0*/  SHF.L.U32 R16, R0, 0x2, RZ ;  /* 0x0000000200107819 */ /* 0x002fe200000006ff */
[----:B------:R1:W-:Y:S01]  /*02f0*/  STS.128 [R2+0x40], R20 ;  /* 0x0000401402007388 */ /* 0x0003e20000000c00 */
[C---:B--2---:R-:W-:Y:S01]  /*0300*/  IADD3 R8, PT, PT, R3.reuse, 0x17, RZ ;  /* 0x0000001703087810 */ /* 0x044fe20007ffe0ff */
[C---:B------:R-:W-:Y:S01]  /*0310*/  VIADD R9, R3.reuse, 0x18 ;  /* 0x0000001803097836 */ /* 0x040fe20000000000 */
[C---:B------:R-:W-:Y:S01]  /*0320*/  IADD3 R10, PT, PT, R3.reuse, 0x19, RZ ;  /* 0x00000019030a7810 */ /* 0x040fe20007ffe0ff */
[C---:B------:R-:W-:Y:S01]  /*0330*/  VIADD R11, R3.reuse, 0x1a ;  /* 0x0000001a030b7836 */ /* 0x040fe20000000000 */
[C---:B---3--:R-:W-:Y:S01]  /*0340*/  IADD3 R12, PT, PT, R3.reuse, 0x1b, RZ ;  /* 0x0000001b030c7810 */ /* 0x048fe20007ffe0ff */
[C---:B------:R-:W-:Y:S01]  /*0350*/  VIADD R13, R3.reuse, 0x1c ;  /* 0x0000001c030d7836 */ /* 0x040fe20000000000 */
[C---:B------:R-:W-:Y:S01]  /*0360*/  IADD3 R15, PT, PT, R3.reuse, 0x1e, RZ ;  /* 0x0000001e030f7810 */ /* 0x040fe20007ffe0ff */
[----:B------:R-:W-:Y:S01]  /*0370*/  VIADD R14, R3, 0x1d ;  /* 0x0000001d030e7836 */ /* 0x000fe20000000000 */
[----:B----4-:R-:W-:Y:S01]  /*0380*/  LOP3.LUT R3, R16, 0x3f80, RZ, 0xc0, !PT ;  /* 0x00003f8010037812 */ /* 0x010fe200078ec0ff */
[----:B------:R1:W-:Y:S04]  /*0390*/  STS.128 [R2+0x50], R4 ;  /* 0x0000500402007388 */ /* 0x0003e80000000c00 */
[----:B------:R1:W-:Y:S04]  /*03a0*/  STS.128 [R2+0x60], R8 ;  /* 0x0000600802007388 */ /* 0x0003e80000000c00 */
[----:B------:R1:W-:Y:S04]  /*03b0*/  STS.128 [R2+0x70], R12 ;  /* 0x0000700c02007388 */ /* 0x0003e80000000c00 */
[----:B------:R1:W-:Y:S04]  /*03c0*/  STS.64 [R2+0x8], R26 ;  /* 0x0000081a02007388 */ /* 0x0003e80000000a00 */
[----:B------:R1:W-:Y:S01]  /*03d0*/  STS [R3+UR4], R24 ;  /* 0x0000001803007988 */ /* 0x0003e20008000804 */
[----:B------:R-:W-:Y:S05]  /*03e0*/  @P0 BRA `(.L_x_0) ;  /* 0xfffffffc00400947 */ /* 0x000fea000383ffff */
[----:B-1----:R-:W0:Y:S01]  /*03f0*/  LDS R5, [UR4+0x3ffc] ;  /* 0x003ffc04ff057984 */ /* 0x002e220008000800 */
[----:B------:R-:W1:Y:S02]  /*0400*/  LDC.64 R2, c[0x0][0x380] ;  /* 0x0000e000ff027b82 */ /* 0x000e640000000a00 */
[----:B-1----:R-:W-:-:S05]  /*0410*/  IMAD.WIDE.U32 R2, R25, 0x4, R2 ;  /* 0x0000000419027825 */ /* 0x002fca00078e0002 */
[----:B0-----:R-:W-:Y:S01]  /*0420*/  STG.E desc[UR6][R2.64], R5 ;  /* 0x0000000502007986 */ /* 0x001fe2000c101906 */
[----:B------:R-:W-:Y:S05]  /*0430*/  EXIT ;  /* 0x000000000000794d */ /* 0x000fea0003800000 */
.L_x_1:
[----:B------:R-:W-:-:S00]  /*0440*/  BRA `(.L_x_1) ;  /* 0xfffffffc00fc7947 */ /* 0x000fc0000383ffff */
[----:B------:R-:W-:-:S00]  /*0450*/  NOP ;  /* 0x0000000000007918 */ /* 0x000fc00000000000 */
        /* <DEDUP_REMOVED lines=10> */
.L_x_2:


//--------------------- .nv.shared._Z19const_test_gpu_smemPjj --------------------------
	.section	.nv.shared._Z19const_test_gpu_smemPjj,"aw",@nobits
	.sectionflags	@""
	.align	4
.nv.shared._Z19const_test_gpu_smemPjj:
	.zero		17408


//--------------------- .nv.shared.reserved.0     --------------------------
	.section	.nv.shared.reserved.0,"aw",@nobits
	.weak		__nv_reservedSMEM_offset_0_alias
	.size		__nv_reservedSMEM_offset_0_alias, 0, 64
	.other		__nv_reservedSMEM_offset_0_alias,@"STO_CUDA_RESERVED_SHARED STV_DEFAULT"
__nv_reservedSMEM_offset_0_alias:
	.zero		0
	.zero		64


//--------------------- .nv.constant0._Z19const_test_gpu_smemPjj --------------------------
	.section	.nv.constant0._Z19const_test_gpu_smemPjj,"a",@progbits
	.sectionflags	@""
	.align	4
.nv.constant0._Z19const_test_gpu_smemPjj:
	.zero		908


//--------------------- SYMBOLS --------------------------

	.type		.nv.reservedSmem.offset0,@object
	.size		.nv.reservedSmem.offset0,0x4
	.type		.nv.reservedSmem.cap,@object
	.size		.nv.reservedSmem.cap,0x4
